//
// Generated by NVIDIA NVVM Compiler
//
// Compiler Build ID: CL-36424714
// Cuda compilation tools, release 13.0, V13.0.88
// Based on NVVM 20.0.0
//

.version 9.0
.target sm_100
.address_size 64

	// .globl	_Z13clusterKernelPiiiS_S_
.extern .func  (.param .b32 func_retval0) vprintf
(
	.param .b64 vprintf_param_0,
	.param .b64 vprintf_param_1
)
;
.global .align 1 .b8 $str[74] = {87, 97, 114, 110, 105, 110, 103, 58, 32, 78, 111, 32, 109, 97, 116, 99, 104, 105, 110, 103, 32, 99, 108, 117, 115, 116, 101, 114, 32, 102, 111, 117, 110, 100, 32, 102, 111, 114, 32, 99, 108, 117, 115, 116, 101, 114, 77, 97, 112, 32, 105, 110, 100, 101, 120, 32, 37, 100, 32, 119, 105, 116, 104, 32, 118, 97, 108, 117, 101, 32, 37, 100, 10};

.visible .entry _Z13clusterKernelPiiiS_S_(
	.param .u64 .ptr .align 1 _Z13clusterKernelPiiiS_S__param_0,
	.param .u32 _Z13clusterKernelPiiiS_S__param_1,
	.param .u32 _Z13clusterKernelPiiiS_S__param_2,
	.param .u64 .ptr .align 1 _Z13clusterKernelPiiiS_S__param_3,
	.param .u64 .ptr .align 1 _Z13clusterKernelPiiiS_S__param_4
)
{
	.local .align 8 .b8 	__local_depot0[8];
	.reg .b64 	%SP;
	.reg .b64 	%SPL;
	.reg .pred 	%p<7>;
	.reg .b32 	%r<28>;
	.reg .b64 	%rd<21>;

	mov.u64 	%SPL, __local_depot0;
	cvta.local.u64 	%SP, %SPL;
	ld.param.u64 	%rd4, [_Z13clusterKernelPiiiS_S__param_0];
	ld.param.u32 	%r6, [_Z13clusterKernelPiiiS_S__param_1];
	ld.param.u32 	%r7, [_Z13clusterKernelPiiiS_S__param_2];
	ld.param.u64 	%rd5, [_Z13clusterKernelPiiiS_S__param_3];
	ld.param.u64 	%rd6, [_Z13clusterKernelPiiiS_S__param_4];
	mov.u32 	%r8, %ctaid.x;
	mov.u32 	%r9, %ntid.x;
	mov.u32 	%r10, %tid.x;
	mad.lo.s32 	%r1, %r8, %r9, %r10;
	setp.ge.s32 	%p1, %r1, %r7;
	@%p1 bra 	$L__BB0_8;
	cvta.to.global.u64 	%rd7, %rd5;
	mul.wide.s32 	%rd8, %r1, 4;
	add.s64 	%rd1, %rd7, %rd8;
	ld.global.u32 	%r2, [%rd1];
	setp.lt.s32 	%p2, %r2, 0;
	@%p2 bra 	$L__BB0_8;
	setp.lt.s32 	%p3, %r6, 1;
	@%p3 bra 	$L__BB0_7;
	cvta.to.global.u64 	%rd2, %rd4;
	mul.lo.s32 	%r3, %r6, 3;
	mov.b32 	%r27, 0;
$L__BB0_4:
	mul.wide.u32 	%rd9, %r27, 4;
	add.s64 	%rd3, %rd2, %rd9;
	ld.global.u32 	%r12, [%rd3];
	setp.ne.s32 	%p4, %r12, %r2;
	@%p4 bra 	$L__BB0_6;
	cvta.to.global.u64 	%rd14, %rd6;
	ld.global.u32 	%r15, [%rd3+4];
	mul.wide.s32 	%rd15, %r15, 4;
	add.s64 	%rd16, %rd14, %rd15;
	ld.global.u32 	%r16, [%rd16];
	add.s64 	%rd18, %rd14, %rd8;
	ld.global.u32 	%r17, [%rd18];
	sub.s32 	%r18, %r16, %r17;
	abs.s32 	%r19, %r18;
	ld.global.u32 	%r20, [%rd3+8];
	mul.wide.s32 	%rd19, %r20, 4;
	add.s64 	%rd20, %rd14, %rd19;
	ld.global.u32 	%r21, [%rd20];
	sub.s32 	%r22, %r21, %r17;
	abs.s32 	%r23, %r22;
	shl.b32 	%r24, %r2, 1;
	setp.lt.s32 	%p6, %r19, %r23;
	selp.b32 	%r25, 1, 2, %p6;
	add.s32 	%r26, %r24, %r25;
	st.global.u32 	[%rd1], %r26;
	bra.uni 	$L__BB0_8;
$L__BB0_6:
	add.s32 	%r27, %r27, 3;
	setp.lt.s32 	%p5, %r27, %r3;
	@%p5 bra 	$L__BB0_4;
$L__BB0_7:
	add.u64 	%rd10, %SP, 0;
	add.u64 	%rd11, %SPL, 0;
	st.local.v2.u32 	[%rd11], {%r1, %r2};
	mov.u64 	%rd12, $str;
	cvta.global.u64 	%rd13, %rd12;
	{ // callseq 0, 0
	.param .b64 param0;
	st.param.b64 	[param0], %rd13;
	.param .b64 param1;
	st.param.b64 	[param1], %rd10;
	.param .b32 retval0;
	call.uni (retval0), 
	vprintf, 
	(
	param0, 
	param1
	);
	ld.param.b32 	%r13, [retval0];
	} // callseq 0
$L__BB0_8:
	ret;

}


// ===== COMPILED SASS (sm_100) =====

	.target	sm_100

	.elftype	@"ET_EXEC"


//--------------------- .note.nv.tkinfo           --------------------------
	.section	.note.nv.tkinfo,"",@"SHT_NOTE"
	.sectionflags	@"SHF_NOTE_NV_TKINFO"
	.tkinfo
        /*0018*/ 	.word	0x00000002
        /*0030*/ 	.string	""
        /*0030*/ 	.string	"ptxas"
        /*0030*/ 	.string	"Cuda compilation tools, release 13.0, V13.0.88"
        /*0030*/ 	.string	"Build cuda_13.0.r13.0/compiler.36424714_0"
        /*0030*/ 	.string	"-arch sm_100 -m 64 "



//--------------------- .note.nv.cuinfo           --------------------------
	.section	.note.nv.cuinfo,"",@"SHT_NOTE"
	.sectionflags	@"SHF_NOTE_NV_CUINFO"
        /*0018*/ 	.short	0x0002
        /*001a*/ 	.short	0x0064
        /*001c*/ 	.short	0x0082
	.zero		2


//--------------------- .nv.info                  --------------------------
	.section	.nv.info,"",@"SHT_CUDA_INFO"
	.align	4


	//----- nvinfo : EIATTR_REGCOUNT
	.align		4
        /*0000*/ 	.byte	0x04, 0x2f
        /*0002*/ 	.short	(.L_2 - .L_1)
	.align		4
.L_1:
        /*0004*/ 	.word	index@(_Z13clusterKernelPiiiS_S_)
        /*0008*/ 	.word	0x00000018


	//----- nvinfo : EIATTR_FRAME_SIZE
	.align		4
.L_2:
        /*000c*/ 	.byte	0x04, 0x11
        /*000e*/ 	.short	(.L_4 - .L_3)
	.align		4
.L_3:
        /*0010*/ 	.word	index@(_Z13clusterKernelPiiiS_S_)
        /*0014*/ 	.word	0x00000008


	//----- nvinfo : EIATTR_MIN_STACK_SIZE
	.align		4
.L_4:
        /*0018*/ 	.byte	0x04, 0x12
        /*001a*/ 	.short	(.L_6 - .L_5)
	.align		4
.L_5:
        /*001c*/ 	.word	index@(_Z13clusterKernelPiiiS_S_)
        /*0020*/ 	.word	0x00000008
.L_6:


//--------------------- .nv.compat                --------------------------
	.section	.nv.compat,"",@"SHT_CUDA_COMPAT_INFO"
	.align	4
        /*0000*/ 	.byte	0x02, 0x09, 0x00, 0x00, 0x02, 0x02, 0x01, 0x00, 0x02, 0x05, 0x05, 0x00, 0x03, 0x07, 0x01, 0x01
        /*0010*/ 	.byte	0x02, 0x03, 0x00, 0x00, 0x02, 0x06, 0x01, 0x00, 0x04, 0x0b, 0x08, 0x00, 0x09, 0x00, 0x00, 0x00
        /*0020*/ 	.byte	0x00, 0x00, 0x00, 0x00


//--------------------- .nv.info._Z13clusterKernelPiiiS_S_ --------------------------
	.section	.nv.info._Z13clusterKernelPiiiS_S_,"",@"SHT_CUDA_INFO"
	.sectionflags	@""
	.align	4


	//----- nvinfo : EIATTR_CUDA_API_VERSION
	.align		4
        /*0000*/ 	.byte	0x04, 0x37
        /*0002*/ 	.short	(.L_8 - .L_7)
.L_7:
        /*0004*/ 	.word	0x00000082


	//----- nvinfo : EIATTR_KPARAM_INFO
	.align		4
.L_8:
        /*0008*/ 	.byte	0x04, 0x17
        /*000a*/ 	.short	(.L_10 - .L_9)
.L_9:
        /*000c*/ 	.word	0x00000000
        /*0010*/ 	.short	0x0004
        /*0012*/ 	.short	0x0018
        /*0014*/ 	.byte	0x00, 0xf5, 0x21, 0x00


	//----- nvinfo : EIATTR_KPARAM_INFO
	.align		4
.L_10:
        /*0018*/ 	.byte	0x04, 0x17
        /*001a*/ 	.short	(.L_12 - .L_11)
.L_11:
        /*001c*/ 	.word	0x00000000
        /*0020*/ 	.short	0x0003
        /*0022*/ 	.short	0x0010
        /*0024*/ 	.byte	0x00, 0xf5, 0x21, 0x00


	//----- nvinfo : EIATTR_KPARAM_INFO
	.align		4
.L_12:
        /*0028*/ 	.byte	0x04, 0x17
        /*002a*/ 	.short	(.L_14 - .L_13)
.L_13:
        /*002c*/ 	.word	0x00000000
        /*0030*/ 	.short	0x0002
        /*0032*/ 	.short	0x000c
        /*0034*/ 	.byte	0x00, 0xf0, 0x11, 0x00


	//----- nvinfo : EIATTR_KPARAM_INFO
	.align		4
.L_14:
        /*0038*/ 	.byte	0x04, 0x17
        /*003a*/ 	.short	(.L_16 - .L_15)
.L_15:
        /*003c*/ 	.word	0x00000000
        /*0040*/ 	.short	0x0001
        /*0042*/ 	.short	0x0008
        /*0044*/ 	.byte	0x00, 0xf0, 0x11, 0x00


	//----- nvinfo : EIATTR_KPARAM_INFO
	.align		4
.L_16:
        /*0048*/ 	.byte	0x04, 0x17
        /*004a*/ 	.short	(.L_18 - .L_17)
.L_17:
        /*004c*/ 	.word	0x00000000
        /*0050*/ 	.short	0x0000
        /*0052*/ 	.short	0x0000
        /*0054*/ 	.byte	0x00, 0xf5, 0x21, 0x00


	//----- nvinfo : EIATTR_SPARSE_MMA_MASK
	.align		4
.L_18:
        /*0058*/ 	.byte	0x03, 0x50
        /*005a*/ 	.short	0x0000


	//----- nvinfo : EIATTR_MAXREG_COUNT
	.align		4
        /*005c*/ 	.byte	0x03, 0x1b
        /*005e*/ 	.short	0x00ff


	//----- nvinfo : EIATTR_EXTERNS
	.align		4
        /*0060*/ 	.byte	0x04, 0x0f
        /*0062*/ 	.short	(.L_20 - .L_19)


	//   ....[0]....
	.align		4
.L_19:
        /*0064*/ 	.word	index@(vprintf)


	//----- nvinfo : EIATTR_MERCURY_ISA_VERSION
	.align		4
.L_20:
        /*0068*/ 	.byte	0x03, 0x5f
        /*006a*/ 	.short	0x0101


	//----- nvinfo : EIATTR_VRC_CTA_INIT_COUNT
	.align		4
        /*006c*/ 	.byte	0x02, 0x4a
	.zero		1
	.zero		1


	//----- nvinfo : EIATTR_SYSCALL_OFFSETS
	.align		4
        /*0070*/ 	.byte	0x04, 0x46
        /*0072*/ 	.short	(.L_22 - .L_21)


	//   ....[0]....
.L_21:
        /*0074*/ 	.word	0x00000280


	//----- nvinfo : EIATTR_EXIT_INSTR_OFFSETS
	.align		4
.L_22:
        /*0078*/ 	.byte	0x04, 0x1c
        /*007a*/ 	.short	(.L_24 - .L_23)


	//   ....[0]....
.L_23:
        /*007c*/ 	.word	0x000000c0


	//   ....[1]....
        /*0080*/ 	.word	0x00000120


	//   ....[2]....
        /*0084*/ 	.word	0x00000290


	//   ....[3]....
        /*0088*/ 	.word	0x000003d0


	//----- nvinfo : EIATTR_CRS_STACK_SIZE
	.align		4
.L_24:
        /*008c*/ 	.byte	0x04, 0x1e
        /*008e*/ 	.short	(.L_26 - .L_25)
.L_25:
        /*0090*/ 	.word	0x00000000


	//----- nvinfo : EIATTR_CBANK_PARAM_SIZE
	.align		4
.L_26:
        /*0094*/ 	.byte	0x03, 0x19
        /*0096*/ 	.short	0x0020


	//----- nvinfo : EIATTR_PARAM_CBANK
	.align		4
        /*0098*/ 	.byte	0x04, 0x0a
        /*009a*/ 	.short	(.L_28 - .L_27)
	.align		4
.L_27:
        /*009c*/ 	.word	index@(.nv.constant0._Z13clusterKernelPiiiS_S_)
        /*00a0*/ 	.short	0x0380
        /*00a2*/ 	.short	0x0020


	//----- nvinfo : EIATTR_SW_WAR
	.align		4
.L_28:
        /*00a4*/ 	.byte	0x04, 0x36
        /*00a6*/ 	.short	(.L_30 - .L_29)
.L_29:
        /*00a8*/ 	.word	0x00000008
.L_30:


//--------------------- .nv.callgraph             --------------------------
	.section	.nv.callgraph,"",@"SHT_CUDA_CALLGRAPH"
	.align	4
	.sectionentsize	8
	.align		4
        /*0000*/ 	.word	0x00000000
	.align		4
        /*0004*/ 	.word	0xffffffff
	.align		4
        /*0008*/ 	.word	index@(_Z13clusterKernelPiiiS_S_)
	.align		4
        /*000c*/ 	.word	index@(vprintf)
	.align		4
        /*0010*/ 	.word	0x00000000
	.align		4
        /*0014*/ 	.word	0xfffffffe
	.align		4
        /*0018*/ 	.word	0x00000000
	.align		4
        /*001c*/ 	.word	0xfffffffd
	.align		4
        /*0020*/ 	.word	0x00000000
	.align		4
        /*0024*/ 	.word	0xfffffffc


//--------------------- .nv.constant4             --------------------------
	.section	.nv.constant4,"a",@progbits
	.align	8
	.align		8
.nv.constant4:
        /*0000*/ 	.dword	vprintf
	.align		8
        /*0008*/ 	.dword	$str


//--------------------- .text._Z13clusterKernelPiiiS_S_ --------------------------
	.section	.text._Z13clusterKernelPiiiS_S_,"ax",@progbits
	.align	128
        .global         _Z13clusterKernelPiiiS_S_
        .type           _Z13clusterKernelPiiiS_S_,@function
        .size           _Z13clusterKernelPiiiS_S_,(.L_x_6 - _Z13clusterKernelPiiiS_S_)
        .other          _Z13clusterKernelPiiiS_S_,@"STO_CUDA_ENTRY STV_DEFAULT"
_Z13clusterKernelPiiiS_S_:
.text._Z13clusterKernelPiiiS_S_:
[----:B------:R-:W0:Y:S01]  /*0000*/  LDC R1, c[0x0][0x37c] ;  /* 0x0000df00ff017b82 */ /* 0x000e220000000800 */
[----:B------:R-:W1:Y:S01]  /*0010*/  S2R R3, SR_TID.X ;  /* 0x0000000000037919 */ /* 0x000e620000002100 */
[----:B------:R-:W2:Y:S06]  /*0020*/  LDCU UR5, c[0x0][0x2fc] ;  /* 0x00005f80ff0577ac */ /* 0x000eac0008000800 */
[----:B------:R-:W1:Y:S01]  /*0030*/  S2UR UR6, SR_CTAID.X ;  /* 0x00000000000679c3 */ /* 0x000e620000002500 */
[----:B0-----:R-:W-:Y:S01]  /*0040*/  VIADD R1, R1, 0xfffffff8 ;  /* 0xfffffff801017836 */ /* 0x001fe20000000000 */
[----:B------:R-:W0:Y:S01]  /*0050*/  LDCU UR7, c[0x0][0x38c] ;  /* 0x00007180ff0777ac */ /* 0x000e220008000800 */
[----:B------:R-:W3:Y:S05]  /*0060*/  LDCU UR4, c[0x0][0x2f8] ;  /* 0x00005f00ff0477ac */ /* 0x000eea0008000800 */
[----:B------:R-:W1:Y:S01]  /*0070*/  LDC R2, c[0x0][0x360] ;  /* 0x0000d800ff027b82 */ /* 0x000e620000000800 */
[----:B---3--:R-:W-:-:S05]  /*0080*/  IADD3 R6, P1, PT, R1, UR4, RZ ;  /* 0x0000000401067c10 */ /* 0x008fca000ff3e0ff */
[----:B--2---:R-:W-:Y:S02]  /*0090*/  IMAD.X R7, RZ, RZ, UR5, P1 ;  /* 0x00000005ff077e24 */ /* 0x004fe400088e06ff */
[----:B-1----:R-:W-:-:S05]  /*00a0*/  IMAD R2, R2, UR6, R3 ;  /* 0x0000000602027c24 */ /* 0x002fca000f8e0203 */
[----:B0-----:R-:W-:-:S13]  /*00b0*/  ISETP.GE.AND P0, PT, R2, UR7, PT ;  /* 0x0000000702007c0c */ /* 0x001fda000bf06270 */
[----:B------:R-:W-:Y:S05]  /*00c0*/  @P0 EXIT ;  /* 0x000000000000094d */ /* 0x000fea0003800000 */
[----:B------:R-:W0:Y:S01]  /*00d0*/  LDC.64 R4, c[0x0][0x390] ;  /* 0x0000e400ff047b82 */ /* 0x000e220000000a00 */
[----:B------:R-:W1:Y:S01]  /*00e0*/  LDCU.64 UR36, c[0x0][0x358] ;  /* 0x00006b00ff2477ac */ /* 0x000e620008000a00 */
[----:B0-----:R-:W-:-:S05]  /*00f0*/  IMAD.WIDE R4, R2, 0x4, R4 ;  /* 0x0000000402047825 */ /* 0x001fca00078e0204 */
[----:B-1----:R-:W2:Y:S02]  /*0100*/  LDG.E R3, desc[UR36][R4.64] ;  /* 0x0000002404037981 */ /* 0x002ea4000c1e1900 */
[----:B--2---:R-:W-:-:S13]  /*0110*/  ISETP.GE.AND P0, PT, R3, RZ, PT ;  /* 0x000000ff0300720c */ /* 0x004fda0003f06270 */
[----:B------:R-:W-:Y:S05]  /*0120*/  @!P0 EXIT ;  /* 0x000000000000894d */ /* 0x000fea0003800000 */
[----:B------:R-:W0:Y:S02]  /*0130*/  LDCU UR38, c[0x0][0x388] ;  /* 0x00007100ff2677ac */ /* 0x000e240008000800 */
[----:B0-----:R-:W-:-:S09]  /*0140*/  UISETP.GE.AND UP0, UPT, UR38, 0x1, UPT ;  /* 0x000000012600788c */ /* 0x001fd2000bf06270 */
[----:B------:R-:W-:Y:S05]  /*0150*/  BRA.U !UP0, `(.L_x_0) ;  /* 0x00000001082c7547 */ /* 0x000fea000b800000 */
[----:B------:R-:W0:Y:S01]  /*0160*/  LDC.64 R8, c[0x0][0x380] ;  /* 0x0000e000ff087b82 */ /* 0x000e220000000a00 */
[----:B------:R-:W-:Y:S01]  /*0170*/  HFMA2 R11, -RZ, RZ, 0, 0 ;  /* 0x00000000ff0b7431 */ /* 0x000fe200000001ff */
[----:B------:R-:W-:Y:S01]  /*0180*/  BSSY.RECONVERGENT B6, `(.L_x_1) ;  /* 0x0000012000067945 */ /* 0x000fe20003800200 */
[----:B------:R-:W-:-:S12]  /*0190*/  UIMAD UR38, UR38, 0x3, URZ ;  /* 0x00000003262678a4 */ /* 0x000fd8000f8e02ff */
.L_x_3:
[----:B0-----:R-:W-:-:S05]  /*01a0*/  IMAD.WIDE.U32 R12, R11, 0x4, R8 ;  /* 0x000000040b0c7825 */ /* 0x001fca00078e0008 */
[----:B------:R-:W2:Y:S02]  /*01b0*/  LDG.E R0, desc[UR36][R12.64] ;  /* 0x000000240c007981 */ /* 0x000ea4000c1e1900 */
[----:B--2---:R-:W-:-:S13]  /*01c0*/  ISETP.NE.AND P0, PT, R0, R3, PT ;  /* 0x000000030000720c */ /* 0x004fda0003f05270 */
[----:B------:R-:W-:Y:S05]  /*01d0*/  @!P0 BRA `(.L_x_2) ;  /* 0x0000000000308947 */ /* 0x000fea0003800000 */
[----:B------:R-:W-:-:S05]  /*01e0*/  VIADD R11, R11, 0x3 ;  /* 0x000000030b0b7836 */ /* 0x000fca0000000000 */
[----:B------:R-:W-:-:S13]  /*01f0*/  ISETP.GE.AND P0, PT, R11, UR38, PT ;  /* 0x000000260b007c0c */ /* 0x000fda000bf06270 */
[----:B------:R-:W-:Y:S05]  /*0200*/  @!P0 BRA `(.L_x_3) ;  /* 0xfffffffc00e48947 */ /* 0x000fea000383ffff */
.L_x_0:
[----:B------:R-:W-:Y:S01]  /*0210*/  MOV R0, 0x0 ;  /* 0x0000000000007802 */ /* 0x000fe20000000f00 */
[----:B------:R0:W-:Y:S01]  /*0220*/  STL.64 [R1], R2 ;  /* 0x0000000201007387 */ /* 0x0001e20000100a00 */
[----:B------:R-:W1:Y:S02]  /*0230*/  LDCU.64 UR4, c[0x4][0x8] ;  /* 0x01000100ff0477ac */ /* 0x000e640008000a00 */
[----:B------:R0:W2:Y:S01]  /*0240*/  LDC.64 R8, c[0x4][R0] ;  /* 0x0100000000087b82 */ /* 0x0000a20000000a00 */
[----:B-1----:R-:W-:Y:S01]  /*0250*/  IMAD.U32 R4, RZ, RZ, UR4 ;  /* 0x00000004ff047e24 */ /* 0x002fe2000f8e00ff */
[----:B0-----:R-:W-:-:S07]  /*0260*/  MOV R5, UR5 ;  /* 0x0000000500057c02 */ /* 0x001fce0008000f00 */
[----:B------:R-:W-:-:S07]  /*0270*/  LEPC R20, `(.L_x_4) ;  /* 0x000000001014794e */ /* 0x000fce0000000000 */
[----:B--2---:R-:W-:Y:S05]  /*0280*/  CALL.ABS.NOINC R8 ;  /* 0x0000000008007343 */ /* 0x004fea0003c00000 */
.L_x_4:
[----:B------:R-:W-:Y:S05]  /*0290*/  EXIT ;  /* 0x000000000000794d */ /* 0x000fea0003800000 */
.L_x_2:
[----:B------:R-:W-:Y:S05]  /*02a0*/  BSYNC.RECONVERGENT B6 ;  /* 0x0000000000067941 */ /* 0x000fea0003800200 */
.L_x_1:
[----:B------:R-:W2:Y:S01]  /*02b0*/  LDG.E R7, desc[UR36][R12.64+0x4] ;  /* 0x000004240c077981 */ /* 0x000ea2000c1e1900 */
[----:B------:R-:W0:Y:S03]  /*02c0*/  LDC.64 R10, c[0x0][0x398] ;  /* 0x0000e600ff0a7b82 */ /* 0x000e260000000a00 */
[----:B------:R-:W3:Y:S01]  /*02d0*/  LDG.E R15, desc[UR36][R12.64+0x8] ;  /* 0x000008240c0f7981 */ /* 0x000ee2000c1e1900 */
[----:B0-----:R-:W-:-:S06]  /*02e0*/  IMAD.WIDE R8, R2, 0x4, R10 ;  /* 0x0000000402087825 */ /* 0x001fcc00078e020a */
[----:B------:R-:W4:Y:S01]  /*02f0*/  LDG.E R9, desc[UR36][R8.64] ;  /* 0x0000002408097981 */ /* 0x000f22000c1e1900 */
[----:B--2---:R-:W-:-:S04]  /*0300*/  IMAD.WIDE R6, R7, 0x4, R10 ;  /* 0x0000000407067825 */ /* 0x004fc800078e020a */
[----:B---3--:R-:W-:Y:S02]  /*0310*/  IMAD.WIDE R10, R15, 0x4, R10 ;  /* 0x000000040f0a7825 */ /* 0x008fe400078e020a */
[----:B------:R-:W4:Y:S04]  /*0320*/  LDG.E R6, desc[UR36][R6.64] ;  /* 0x0000002406067981 */ /* 0x000f28000c1e1900 */
[----:B------:R-:W2:Y:S01]  /*0330*/  LDG.E R10, desc[UR36][R10.64] ;  /* 0x000000240a0a7981 */ /* 0x000ea2000c1e1900 */
[----:B----4-:R-:W-:Y:S01]  /*0340*/  IMAD.IADD R0, R6, 0x1, -R9 ;  /* 0x0000000106007824 */ /* 0x010fe200078e0a09 */
[----:B--2---:R-:W-:-:S04]  /*0350*/  IADD3 R2, PT, PT, -R9, R10, RZ ;  /* 0x0000000a09027210 */ /* 0x004fc80007ffe1ff */
[----:B------:R-:W-:Y:S02]  /*0360*/  IABS R0, R0 ;  /* 0x0000000000007213 */ /* 0x000fe40000000000 */
[----:B------:R-:W-:-:S04]  /*0370*/  IABS R13, R2 ;  /* 0x00000002000d7213 */ /* 0x000fc80000000000 */
[----:B------:R-:W-:Y:S01]  /*0380*/  ISETP.GE.AND P0, PT, R0, R13, PT ;  /* 0x0000000d0000720c */ /* 0x000fe20003f06270 */
[C---:B------:R-:W-:Y:S01]  /*0390*/  IMAD.SHL.U32 R0, R3.reuse, 0x2, RZ ;  /* 0x0000000203007824 */ /* 0x040fe200078e00ff */
[----:B------:R-:W-:-:S11]  /*03a0*/  LEA R3, R3, 0x1, 0x1 ;  /* 0x0000000103037811 */ /* 0x000fd600078e08ff */
[----:B------:R-:W-:-:S05]  /*03b0*/  @P0 IADD3 R3, PT, PT, R0, 0x2, RZ ;  /* 0x0000000200030810 */ /* 0x000fca0007ffe0ff */
[----:B------:R-:W-:Y:S01]  /*03c0*/  STG.E desc[UR36][R4.64], R3 ;  /* 0x0000000304007986 */ /* 0x000fe2000c101924 */
[----:B------:R-:W-:Y:S05]  /*03d0*/  EXIT ;  /* 0x000000000000794d */ /* 0x000fea0003800000 */
.L_x_5:
[----:B------:R-:W-:-:S00]  /*03e0*/  BRA `(.L_x_5) ;  /* 0xfffffffc00fc7947 */ /* 0x000fc0000383ffff */
[----:B------:R-:W-:-:S00]  /*03f0*/  NOP ;  /* 0x0000000000007918 */ /* 0x000fc00000000000 */
        /* <DEDUP_REMOVED lines=8> */
.L_x_6:


//--------------------- .nv.global.init           --------------------------
	.section	.nv.global.init,"aw",@progbits
.nv.global.init:
	.type		$str,@object
	.size		$str,(.L_0 - $str)
$str:
        /*0000*/ 	.byte	0x57, 0x61, 0x72, 0x6e, 0x69, 0x6e, 0x67, 0x3a, 0x20, 0x4e, 0x6f, 0x20, 0x6d, 0x61, 0x74, 0x63
        /*0010*/ 	.byte	0x68, 0x69, 0x6e, 0x67, 0x20, 0x63, 0x6c, 0x75, 0x73, 0x74, 0x65, 0x72, 0x20, 0x66, 0x6f, 0x75
        /*0020*/ 	.byte	0x6e, 0x64, 0x20, 0x66, 0x6f, 0x72, 0x20, 0x63, 0x6c, 0x75, 0x73, 0x74, 0x65, 0x72, 0x4d, 0x61
        /*0030*/ 	.byte	0x70, 0x20, 0x69, 0x6e, 0x64, 0x65, 0x78, 0x20, 0x25, 0x64, 0x20, 0x77, 0x69, 0x74, 0x68, 0x20
        /*0040*/ 	.byte	0x76, 0x61, 0x6c, 0x75, 0x65, 0x20, 0x25, 0x64, 0x0a, 0x00
.L_0:


//--------------------- .nv.shared.reserved.0     --------------------------
	.section	.nv.shared.reserved.0,"aw",@nobits
	.weak		__nv_reservedSMEM_offset_0_alias
	.size		__nv_reservedSMEM_offset_0_alias, 0, 64
	.other		__nv_reservedSMEM_offset_0_alias,@"STO_CUDA_RESERVED_SHARED STV_DEFAULT"
__nv_reservedSMEM_offset_0_alias:
	.zero		0
	.zero		64


//--------------------- .nv.constant0._Z13clusterKernelPiiiS_S_ --------------------------
	.section	.nv.constant0._Z13clusterKernelPiiiS_S_,"a",@progbits
	.sectionflags	@""
	.align	4
.nv.constant0._Z13clusterKernelPiiiS_S_:
	.zero		928


//--------------------- SYMBOLS --------------------------

	.type		.nv.reservedSmem.offset0,@object
	.size		.nv.reservedSmem.offset0,0x4
	.type		vprintf,@function
